//
// Generated by NVIDIA NVVM Compiler
//
// Compiler Build ID: CL-36424714
// Cuda compilation tools, release 13.0, V13.0.88
// Based on NVVM 20.0.0
//

.version 9.0
.target sm_100
.address_size 64

	// .globl	_Z4initPfS_ii

.visible .entry _Z4initPfS_ii(
	.param .u64 .ptr .align 1 _Z4initPfS_ii_param_0,
	.param .u64 .ptr .align 1 _Z4initPfS_ii_param_1,
	.param .u32 _Z4initPfS_ii_param_2,
	.param .u32 _Z4initPfS_ii_param_3
)
{
	.reg .pred 	%p<8>;
	.reg .b32 	%r<26>;
	.reg .b32 	%f<20>;
	.reg .b64 	%rd<37>;

	ld.param.u64 	%rd1, [_Z4initPfS_ii_param_0];
	ld.param.u64 	%rd2, [_Z4initPfS_ii_param_1];
	ld.param.u32 	%r4, [_Z4initPfS_ii_param_2];
	mov.u32 	%r5, %ctaid.x;
	mov.u32 	%r6, %ntid.x;
	mov.u32 	%r7, %tid.x;
	mad.lo.s32 	%r8, %r5, %r6, %r7;
	mov.u32 	%r9, %ctaid.y;
	mov.u32 	%r10, %ntid.y;
	mov.u32 	%r11, %tid.y;
	mad.lo.s32 	%r12, %r9, %r10, %r11;
	setp.eq.s32 	%p1, %r8, 0;
	add.s32 	%r13, %r4, -1;
	setp.eq.s32 	%p2, %r8, %r13;
	or.pred  	%p3, %p1, %p2;
	setp.eq.s32 	%p4, %r12, 0;
	or.pred  	%p5, %p4, %p3;
	setp.eq.s32 	%p6, %r12, %r13;
	or.pred  	%p7, %p5, %p6;
	@%p7 bra 	$L__BB0_2;
	cvta.to.global.u64 	%rd3, %rd1;
	cvta.to.global.u64 	%rd4, %rd2;
	add.s32 	%r14, %r8, -1;
	add.s32 	%r15, %r12, -1;
	mul.lo.s32 	%r16, %r15, %r14;
	cvt.s64.s32 	%rd5, %r16;
	cvt.u64.u32 	%rd6, %r12;
	add.s64 	%rd7, %rd5, %rd6;
	shl.b64 	%rd8, %rd7, 2;
	add.s64 	%rd9, %rd3, %rd8;
	ld.global.f32 	%f1, [%rd9+-4];
	add.f32 	%f2, %f1, 0f00000000;
	mul.lo.s32 	%r17, %r12, %r8;
	mul.wide.s32 	%rd10, %r17, 4;
	add.s64 	%rd11, %rd3, %rd10;
	ld.global.f32 	%f3, [%rd11];
	add.f32 	%f4, %f2, %f3;
	add.s32 	%r18, %r12, 1;
	mad.lo.s32 	%r19, %r12, %r14, %r14;
	cvt.s64.s32 	%rd12, %r19;
	add.s64 	%rd13, %rd12, %rd6;
	shl.b64 	%rd14, %rd13, 2;
	add.s64 	%rd15, %rd3, %rd14;
	ld.global.f32 	%f5, [%rd15+4];
	add.f32 	%f6, %f4, %f5;
	mul.lo.s32 	%r20, %r15, %r8;
	cvt.s64.s32 	%rd16, %r20;
	add.s64 	%rd17, %rd16, %rd6;
	shl.b64 	%rd18, %rd17, 2;
	add.s64 	%rd19, %rd3, %rd18;
	ld.global.f32 	%f7, [%rd19+-4];
	add.f32 	%f8, %f6, %f7;
	shl.b32 	%r21, %r12, 2;
	cvt.u64.u32 	%rd20, %r21;
	add.s64 	%rd21, %rd11, %rd20;
	ld.global.f32 	%f9, [%rd21];
	add.f32 	%f10, %f8, %f9;
	add.s32 	%r22, %r19, %r18;
	cvt.s64.s32 	%rd22, %r22;
	add.s64 	%rd23, %rd22, %rd6;
	shl.b64 	%rd24, %rd23, 2;
	add.s64 	%rd25, %rd3, %rd24;
	ld.global.f32 	%f11, [%rd25+4];
	add.f32 	%f12, %f10, %f11;
	add.s32 	%r23, %r20, %r15;
	cvt.s64.s32 	%rd26, %r23;
	add.s64 	%rd27, %rd26, %rd6;
	shl.b64 	%rd28, %rd27, 2;
	add.s64 	%rd29, %rd3, %rd28;
	ld.global.f32 	%f13, [%rd29+-4];
	add.f32 	%f14, %f12, %f13;
	add.s64 	%rd30, %rd21, %rd20;
	ld.global.f32 	%f15, [%rd30];
	add.f32 	%f16, %f14, %f15;
	add.s32 	%r24, %r22, %r18;
	cvt.s64.s32 	%rd31, %r24;
	add.s64 	%rd32, %rd31, %rd6;
	shl.b64 	%rd33, %rd32, 2;
	add.s64 	%rd34, %rd3, %rd33;
	ld.global.f32 	%f17, [%rd34+4];
	add.f32 	%f18, %f16, %f17;
	div.rn.f32 	%f19, %f18, 0f41100000;
	mad.lo.s32 	%r25, %r4, %r8, %r12;
	mul.wide.s32 	%rd35, %r25, 4;
	add.s64 	%rd36, %rd4, %rd35;
	st.global.f32 	[%rd36], %f19;
$L__BB0_2:
	ret;

}


// ===== COMPILED SASS (sm_100) =====

	.target	sm_100

	.elftype	@"ET_EXEC"


//--------------------- .note.nv.tkinfo           --------------------------
	.section	.note.nv.tkinfo,"",@"SHT_NOTE"
	.sectionflags	@"SHF_NOTE_NV_TKINFO"
	.tkinfo
        /*0018*/ 	.word	0x00000002
        /*0030*/ 	.string	""
        /*0030*/ 	.string	"ptxas"
        /*0030*/ 	.string	"Cuda compilation tools, release 13.0, V13.0.88"
        /*0030*/ 	.string	"Build cuda_13.0.r13.0/compiler.36424714_0"
        /*0030*/ 	.string	"-arch sm_100 -m 64 "



//--------------------- .note.nv.cuinfo           --------------------------
	.section	.note.nv.cuinfo,"",@"SHT_NOTE"
	.sectionflags	@"SHF_NOTE_NV_CUINFO"
        /*0018*/ 	.short	0x0002
        /*001a*/ 	.short	0x0064
        /*001c*/ 	.short	0x0082
	.zero		2


//--------------------- .nv.info                  --------------------------
	.section	.nv.info,"",@"SHT_CUDA_INFO"
	.align	4


	//----- nvinfo : EIATTR_REGCOUNT
	.align		4
        /*0000*/ 	.byte	0x04, 0x2f
        /*0002*/ 	.short	(.L_1 - .L_0)
	.align		4
.L_0:
        /*0004*/ 	.word	index@(_Z4initPfS_ii)
        /*0008*/ 	.word	0x00000019


	//----- nvinfo : EIATTR_FRAME_SIZE
	.align		4
.L_1:
        /*000c*/ 	.byte	0x04, 0x11
        /*000e*/ 	.short	(.L_3 - .L_2)
	.align		4
.L_2:
        /*0010*/ 	.word	index@($__internal_0_$__cuda_sm3x_div_rn_noftz_f32_slowpath)
        /*0014*/ 	.word	0x00000000


	//----- nvinfo : EIATTR_FRAME_SIZE
	.align		4
.L_3:
        /*0018*/ 	.byte	0x04, 0x11
        /*001a*/ 	.short	(.L_5 - .L_4)
	.align		4
.L_4:
        /*001c*/ 	.word	index@(_Z4initPfS_ii)
        /*0020*/ 	.word	0x00000000


	//----- nvinfo : EIATTR_MIN_STACK_SIZE
	.align		4
.L_5:
        /*0024*/ 	.byte	0x04, 0x12
        /*0026*/ 	.short	(.L_7 - .L_6)
	.align		4
.L_6:
        /*0028*/ 	.word	index@(_Z4initPfS_ii)
        /*002c*/ 	.word	0x00000000
.L_7:


//--------------------- .nv.compat                --------------------------
	.section	.nv.compat,"",@"SHT_CUDA_COMPAT_INFO"
	.align	4
        /*0000*/ 	.byte	0x02, 0x09, 0x00, 0x00, 0x02, 0x02, 0x01, 0x00, 0x02, 0x05, 0x05, 0x00, 0x03, 0x07, 0x01, 0x01
        /*0010*/ 	.byte	0x02, 0x03, 0x00, 0x00, 0x02, 0x06, 0x01, 0x00, 0x04, 0x0b, 0x08, 0x00, 0x01, 0x00, 0x00, 0x00
        /*0020*/ 	.byte	0x00, 0x00, 0x00, 0x00


//--------------------- .nv.info._Z4initPfS_ii    --------------------------
	.section	.nv.info._Z4initPfS_ii,"",@"SHT_CUDA_INFO"
	.sectionflags	@""
	.align	4


	//----- nvinfo : EIATTR_CUDA_API_VERSION
	.align		4
        /*0000*/ 	.byte	0x04, 0x37
        /*0002*/ 	.short	(.L_9 - .L_8)
.L_8:
        /*0004*/ 	.word	0x00000082


	//----- nvinfo : EIATTR_KPARAM_INFO
	.align		4
.L_9:
        /*0008*/ 	.byte	0x04, 0x17
        /*000a*/ 	.short	(.L_11 - .L_10)
.L_10:
        /*000c*/ 	.word	0x00000000
        /*0010*/ 	.short	0x0003
        /*0012*/ 	.short	0x0014
        /*0014*/ 	.byte	0x00, 0xf0, 0x11, 0x00


	//----- nvinfo : EIATTR_KPARAM_INFO
	.align		4
.L_11:
        /*0018*/ 	.byte	0x04, 0x17
        /*001a*/ 	.short	(.L_13 - .L_12)
.L_12:
        /*001c*/ 	.word	0x00000000
        /*0020*/ 	.short	0x0002
        /*0022*/ 	.short	0x0010
        /*0024*/ 	.byte	0x00, 0xf0, 0x11, 0x00


	//----- nvinfo : EIATTR_KPARAM_INFO
	.align		4
.L_13:
        /*0028*/ 	.byte	0x04, 0x17
        /*002a*/ 	.short	(.L_15 - .L_14)
.L_14:
        /*002c*/ 	.word	0x00000000
        /*0030*/ 	.short	0x0001
        /*0032*/ 	.short	0x0008
        /*0034*/ 	.byte	0x00, 0xf5, 0x21, 0x00


	//----- nvinfo : EIATTR_KPARAM_INFO
	.align		4
.L_15:
        /*0038*/ 	.byte	0x04, 0x17
        /*003a*/ 	.short	(.L_17 - .L_16)
.L_16:
        /*003c*/ 	.word	0x00000000
        /*0040*/ 	.short	0x0000
        /*0042*/ 	.short	0x0000
        /*0044*/ 	.byte	0x00, 0xf5, 0x21, 0x00


	//----- nvinfo : EIATTR_SPARSE_MMA_MASK
	.align		4
.L_17:
        /*0048*/ 	.byte	0x03, 0x50
        /*004a*/ 	.short	0x0000


	//----- nvinfo : EIATTR_MAXREG_COUNT
	.align		4
        /*004c*/ 	.byte	0x03, 0x1b
        /*004e*/ 	.short	0x00ff


	//----- nvinfo : EIATTR_MERCURY_ISA_VERSION
	.align		4
        /*0050*/ 	.byte	0x03, 0x5f
        /*0052*/ 	.short	0x0101


	//----- nvinfo : EIATTR_VRC_CTA_INIT_COUNT
	.align		4
        /*0054*/ 	.byte	0x02, 0x4a
	.zero		1
	.zero		1


	//----- nvinfo : EIATTR_EXIT_INSTR_OFFSETS
	.align		4
        /*0058*/ 	.byte	0x04, 0x1c
        /*005a*/ 	.short	(.L_19 - .L_18)


	//   ....[0]....
.L_18:
        /*005c*/ 	.word	0x000000f0


	//   ....[1]....
        /*0060*/ 	.word	0x00000600


	//----- nvinfo : EIATTR_CRS_STACK_SIZE
	.align		4
.L_19:
        /*0064*/ 	.byte	0x04, 0x1e
        /*0066*/ 	.short	(.L_21 - .L_20)
.L_20:
        /*0068*/ 	.word	0x00000000


	//----- nvinfo : EIATTR_CBANK_PARAM_SIZE
	.align		4
.L_21:
        /*006c*/ 	.byte	0x03, 0x19
        /*006e*/ 	.short	0x0018


	//----- nvinfo : EIATTR_PARAM_CBANK
	.align		4
        /*0070*/ 	.byte	0x04, 0x0a
        /*0072*/ 	.short	(.L_23 - .L_22)
	.align		4
.L_22:
        /*0074*/ 	.word	index@(.nv.constant0._Z4initPfS_ii)
        /*0078*/ 	.short	0x0380
        /*007a*/ 	.short	0x0018


	//----- nvinfo : EIATTR_SW_WAR
	.align		4
.L_23:
        /*007c*/ 	.byte	0x04, 0x36
        /*007e*/ 	.short	(.L_25 - .L_24)
.L_24:
        /*0080*/ 	.word	0x00000008
.L_25:


//--------------------- .nv.callgraph             --------------------------
	.section	.nv.callgraph,"",@"SHT_CUDA_CALLGRAPH"
	.align	4
	.sectionentsize	8
	.align		4
        /*0000*/ 	.word	0x00000000
	.align		4
        /*0004*/ 	.word	0xffffffff
	.align		4
        /*0008*/ 	.word	0x00000000
	.align		4
        /*000c*/ 	.word	0xfffffffe
	.align		4
        /*0010*/ 	.word	0x00000000
	.align		4
        /*0014*/ 	.word	0xfffffffd
	.align		4
        /*0018*/ 	.word	0x00000000
	.align		4
        /*001c*/ 	.word	0xfffffffc


//--------------------- .text._Z4initPfS_ii       --------------------------
	.section	.text._Z4initPfS_ii,"ax",@progbits
	.align	128
        .global         _Z4initPfS_ii
        .type           _Z4initPfS_ii,@function
        .size           _Z4initPfS_ii,(.L_x_15 - _Z4initPfS_ii)
        .other          _Z4initPfS_ii,@"STO_CUDA_ENTRY STV_DEFAULT"
_Z4initPfS_ii:
.text._Z4initPfS_ii:
[----:B------:R-:W-:Y:S01]  /*0000*/  LDC R1, c[0x0][0x37c] ;  /* 0x0000df00ff017b82 */ /* 0x000fe20000000800 */
[----:B------:R-:W0:Y:S07]  /*0010*/  S2R R3, SR_TID.X ;  /* 0x0000000000037919 */ /* 0x000e2e0000002100 */
[----:B------:R-:W0:Y:S01]  /*0020*/  S2UR UR5, SR_CTAID.X ;  /* 0x00000000000579c3 */ /* 0x000e220000002500 */
[----:B------:R-:W1:Y:S01]  /*0030*/  LDCU UR4, c[0x0][0x390] ;  /* 0x00007200ff0477ac */ /* 0x000e620008000800 */
[----:B------:R-:W2:Y:S06]  /*0040*/  S2R R0, SR_TID.Y ;  /* 0x0000000000007919 */ /* 0x000eac0000002200 */
[----:B------:R-:W0:Y:S08]  /*0050*/  LDC R4, c[0x0][0x360] ;  /* 0x0000d800ff047b82 */ /* 0x000e300000000800 */
[----:B------:R-:W2:Y:S01]  /*0060*/  S2UR UR6, SR_CTAID.Y ;  /* 0x00000000000679c3 */ /* 0x000ea20000002600 */
[----:B-1----:R-:W-:-:S07]  /*0070*/  UIADD3 UR4, UPT, UPT, UR4, -0x1, URZ ;  /* 0xffffffff04047890 */ /* 0x002fce000fffe0ff */
[----:B------:R-:W2:Y:S01]  /*0080*/  LDC R5, c[0x0][0x364] ;  /* 0x0000d900ff057b82 */ /* 0x000ea20000000800 */
[----:B0-----:R-:W-:-:S05]  /*0090*/  IMAD R4, R4, UR5, R3 ;  /* 0x0000000504047c24 */ /* 0x001fca000f8e0203 */
[----:B------:R-:W-:-:S04]  /*00a0*/  ISETP.NE.AND P0, PT, R4, UR4, PT ;  /* 0x0000000404007c0c */ /* 0x000fc8000bf05270 */
[----:B------:R-:W-:Y:S01]  /*00b0*/  ISETP.EQ.OR P0, PT, R4, RZ, !P0 ;  /* 0x000000ff0400720c */ /* 0x000fe20004702670 */
[----:B--2---:R-:W-:-:S05]  /*00c0*/  IMAD R5, R5, UR6, R0 ;  /* 0x0000000605057c24 */ /* 0x004fca000f8e0200 */
[----:B------:R-:W-:-:S04]  /*00d0*/  ISETP.EQ.OR P0, PT, R5, RZ, P0 ;  /* 0x000000ff0500720c */ /* 0x000fc80000702670 */
[----:B------:R-:W-:-:S13]  /*00e0*/  ISETP.EQ.OR P0, PT, R5, UR4, P0 ;  /* 0x0000000405007c0c */ /* 0x000fda0008702670 */
[----:B------:R-:W-:Y:S05]  /*00f0*/  @P0 EXIT ;  /* 0x000000000000094d */ /* 0x000fea0003800000 */
[----:B------:R-:W0:Y:S01]  /*0100*/  LDCU.64 UR4, c[0x0][0x380] ;  /* 0x00007000ff0477ac */ /* 0x000e220008000a00 */
[----:B------:R-:W1:Y:S01]  /*0110*/  LDC.64 R6, c[0x0][0x380] ;  /* 0x0000e000ff067b82 */ /* 0x000e620000000a00 */
[----:B------:R-:W-:Y:S02]  /*0120*/  VIADD R0, R4, 0xffffffff ;  /* 0xffffffff04007836 */ /* 0x000fe40000000000 */
[C---:B------:R-:W-:Y:S01]  /*0130*/  VIADD R3, R5.reuse, 0xffffffff ;  /* 0xffffffff05037836 */ /* 0x040fe20000000000 */
[----:B------:R-:W2:Y:S01]  /*0140*/  LDCU.64 UR6, c[0x0][0x358] ;  /* 0x00006b00ff0677ac */ /* 0x000ea20008000a00 */
[C---:B------:R-:W-:Y:S02]  /*0150*/  IMAD R11, R5.reuse, R0, R0 ;  /* 0x00000000050b7224 */ /* 0x040fe400078e0200 */
[-C--:B------:R-:W-:Y:S02]  /*0160*/  IMAD R2, R0, R3.reuse, RZ ;  /* 0x0000000300027224 */ /* 0x080fe400078e02ff */
[----:B------:R-:W-:Y:S01]  /*0170*/  IMAD R10, R4, R3, RZ ;  /* 0x00000003040a7224 */ /* 0x000fe200078e02ff */
[C---:B------:R-:W-:Y:S01]  /*0180*/  IADD3 R9, P2, PT, R5.reuse, R11, RZ ;  /* 0x0000000b05097210 */ /* 0x040fe20007f5e0ff */
[C---:B------:R-:W-:Y:S01]  /*0190*/  VIADD R18, R5.reuse, 0x1 ;  /* 0x0000000105127836 */ /* 0x040fe20000000000 */
[----:B------:R-:W-:-:S02]  /*01a0*/  IADD3 R14, P0, PT, R5, R2, RZ ;  /* 0x00000002050e7210 */ /* 0x000fc40007f1e0ff */
[----:B------:R-:W-:Y:S02]  /*01b0*/  IADD3 R0, P1, PT, R5, R10, RZ ;  /* 0x0000000a05007210 */ /* 0x000fe40007f3e0ff */
[----:B------:R-:W-:Y:S02]  /*01c0*/  LEA.HI.X.SX32 R15, R2, RZ, 0x1, P0 ;  /* 0x000000ff020f7211 */ /* 0x000fe400000f0eff */
[----:B0-----:R-:W-:Y:S02]  /*01d0*/  LEA R16, P0, R14, UR4, 0x2 ;  /* 0x000000040e107c11 */ /* 0x001fe4000f8010ff */
[----:B------:R-:W-:Y:S01]  /*01e0*/  LEA.HI.X.SX32 R13, R10, RZ, 0x1, P1 ;  /* 0x000000ff0a0d7211 */ /* 0x000fe200008f0eff */
[----:B------:R-:W-:Y:S01]  /*01f0*/  IMAD.IADD R10, R3, 0x1, R10 ;  /* 0x00000001030a7824 */ /* 0x000fe200078e020a */
[----:B------:R-:W-:Y:S01]  /*0200*/  LEA.HI.X R17, R14, UR5, R15, 0x2, P0 ;  /* 0x000000050e117c11 */ /* 0x000fe200080f140f */
[----:B------:R-:W-:Y:S01]  /*0210*/  IMAD R15, R4, R5, RZ ;  /* 0x00000005040f7224 */ /* 0x000fe200078e02ff */
[----:B------:R-:W-:-:S02]  /*0220*/  LEA R2, P1, R0, UR4, 0x2 ;  /* 0x0000000400027c11 */ /* 0x000fc4000f8210ff */
[----:B------:R-:W-:Y:S01]  /*0230*/  LEA.HI.X.SX32 R12, R11, RZ, 0x1, P2 ;  /* 0x000000ff0b0c7211 */ /* 0x000fe200010f0eff */
[----:B-1----:R-:W-:Y:S01]  /*0240*/  IMAD.WIDE R14, R15, 0x4, R6 ;  /* 0x000000040f0e7825 */ /* 0x002fe200078e0206 */
[----:B------:R-:W-:Y:S02]  /*0250*/  LEA R8, P2, R9, UR4, 0x2 ;  /* 0x0000000409087c11 */ /* 0x000fe4000f8410ff */
[----:B------:R-:W-:Y:S01]  /*0260*/  LEA.HI.X R3, R0, UR5, R13, 0x2, P1 ;  /* 0x0000000500037c11 */ /* 0x000fe200088f140d */
[----:B------:R-:W-:Y:S01]  /*0270*/  IMAD.SHL.U32 R13, R5, 0x4, RZ ;  /* 0x00000004050d7824 */ /* 0x000fe200078e00ff */
[----:B--2---:R0:W2:Y:S01]  /*0280*/  LDG.E R0, desc[UR6][R16.64+-0x4] ;  /* 0xfffffc0610007981 */ /* 0x0040a2000c1e1900 */
[----:B------:R-:W-:Y:S01]  /*0290*/  IMAD.IADD R11, R18, 0x1, R11 ;  /* 0x00000001120b7824 */ /* 0x000fe200078e020b */
[----:B------:R-:W-:Y:S02]  /*02a0*/  LEA.HI.X R9, R9, UR5, R12, 0x2, P2 ;  /* 0x0000000509097c11 */ /* 0x000fe400090f140c */
[----:B------:R1:W3:Y:S01]  /*02b0*/  LDG.E R12, desc[UR6][R14.64] ;  /* 0x000000060e0c7981 */ /* 0x0002e2000c1e1900 */
[----:B------:R-:W-:-:S02]  /*02c0*/  IADD3 R6, P0, PT, R14, R13, RZ ;  /* 0x0000000d0e067210 */ /* 0x000fc40007f1e0ff */
[C---:B------:R-:W-:Y:S01]  /*02d0*/  IADD3 R21, P2, PT, R5.reuse, R11, RZ ;  /* 0x0000000b05157210 */ /* 0x040fe20007f5e0ff */
[----:B------:R-:W4:Y:S01]  /*02e0*/  LDG.E R8, desc[UR6][R8.64+0x4] ;  /* 0x0000040608087981 */ /* 0x000f22000c1e1900 */
[----:B------:R-:W-:Y:S01]  /*02f0*/  IADD3 R19, P1, PT, R5, R10, RZ ;  /* 0x0000000a05137210 */ /* 0x000fe20007f3e0ff */
[----:B------:R-:W-:Y:S01]  /*0300*/  IMAD.X R7, RZ, RZ, R15, P0 ;  /* 0x000000ffff077224 */ /* 0x000fe200000e060f */
[----:B------:R-:W-:Y:S01]  /*0310*/  LEA.HI.X.SX32 R22, R11, RZ, 0x1, P2 ;  /* 0x000000ff0b167211 */ /* 0x000fe200010f0eff */
[----:B------:R-:W5:Y:S01]  /*0320*/  LDG.E R2, desc[UR6][R2.64+-0x4] ;  /* 0xfffffc0602027981 */ /* 0x000f62000c1e1900 */
[----:B0-----:R-:W-:Y:S02]  /*0330*/  LEA R16, P2, R21, UR4, 0x2 ;  /* 0x0000000415107c11 */ /* 0x001fe4000f8410ff */
[----:B------:R-:W-:Y:S01]  /*0340*/  LEA.HI.X.SX32 R20, R10, RZ, 0x1, P1 ;  /* 0x000000ff0a147211 */ /* 0x000fe200008f0eff */
[----:B------:R-:W-:Y:S01]  /*0350*/  IMAD.IADD R18, R18, 0x1, R11 ;  /* 0x0000000112127824 */ /* 0x000fe200078e020b */
[----:B------:R-:W-:Y:S01]  /*0360*/  LEA R10, P0, R19, UR4, 0x2 ;  /* 0x00000004130a7c11 */ /* 0x000fe2000f8010ff */
[----:B------:R0:W5:Y:S01]  /*0370*/  LDG.E R9, desc[UR6][R6.64] ;  /* 0x0000000606097981 */ /* 0x000162000c1e1900 */
[----:B------:R-:W-:-:S02]  /*0380*/  LEA.HI.X R17, R21, UR5, R22, 0x2, P2 ;  /* 0x0000000515117c11 */ /* 0x000fc400090f1416 */
[----:B------:R-:W-:Y:S02]  /*0390*/  LEA.HI.X R11, R19, UR5, R20, 0x2, P0 ;  /* 0x00000005130b7c11 */ /* 0x000fe400080f1414 */
[----:B-1----:R-:W-:Y:S02]  /*03a0*/  IADD3 R14, P0, PT, R13, R6, RZ ;  /* 0x000000060d0e7210 */ /* 0x002fe40007f1e0ff */
[----:B------:R-:W-:Y:S01]  /*03b0*/  IADD3 R13, P1, PT, R5, R18, RZ ;  /* 0x00000012050d7210 */ /* 0x000fe20007f3e0ff */
[----:B------:R-:W5:Y:S02]  /*03c0*/  LDG.E R17, desc[UR6][R16.64+0x4] ;  /* 0x0000040610117981 */ /* 0x000f64000c1e1900 */
[----:B------:R-:W-:Y:S01]  /*03d0*/  IMAD.X R15, RZ, RZ, R7, P0 ;  /* 0x000000ffff0f7224 */ /* 0x000fe200000e0607 */
[----:B------:R-:W-:Y:S01]  /*03e0*/  LEA.HI.X.SX32 R20, R18, RZ, 0x1, P1 ;  /* 0x000000ff12147211 */ /* 0x000fe200008f0eff */
[----:B------:R-:W5:Y:S01]  /*03f0*/  LDG.E R11, desc[UR6][R10.64+-0x4] ;  /* 0xfffffc060a0b7981 */ /* 0x000f62000c1e1900 */
[----:B------:R-:W-:-:S03]  /*0400*/  LEA R18, P0, R13, UR4, 0x2 ;  /* 0x000000040d127c11 */ /* 0x000fc6000f8010ff */
[----:B------:R-:W5:Y:S01]  /*0410*/  LDG.E R15, desc[UR6][R14.64] ;  /* 0x000000060e0f7981 */ /* 0x000f62000c1e1900 */
[----:B------:R-:W-:-:S06]  /*0420*/  LEA.HI.X R19, R13, UR5, R20, 0x2, P0 ;  /* 0x000000050d137c11 */ /* 0x000fcc00080f1414 */
[----:B------:R-:W5:Y:S01]  /*0430*/  LDG.E R19, desc[UR6][R18.64+0x4] ;  /* 0x0000040612137981 */ /* 0x000f62000c1e1900 */
[----:B0-----:R-:W-:Y:S01]  /*0440*/  IMAD.MOV.U32 R6, RZ, RZ, 0x41100000 ;  /* 0x41100000ff067424 */ /* 0x001fe200078e00ff */
[----:B------:R-:W-:Y:S01]  /*0450*/  BSSY.RECONVERGENT B1, `(.L_x_0) ;  /* 0x0000015000017945 */ /* 0x000fe20003800200 */
[----:B--2---:R-:W-:-:S04]  /*0460*/  FADD R3, RZ, R0 ;  /* 0x00000000ff037221 */ /* 0x004fc80000000000 */
[----:B---3--:R-:W-:-:S04]  /*0470*/  FADD R3, R3, R12 ;  /* 0x0000000c03037221 */ /* 0x008fc80000000000 */
[----:B----4-:R-:W-:-:S04]  /*0480*/  FADD R3, R3, R8 ;  /* 0x0000000803037221 */ /* 0x010fc80000000000 */
[----:B-----5:R-:W-:-:S04]  /*0490*/  FADD R2, R3, R2 ;  /* 0x0000000203027221 */ /* 0x020fc80000000000 */
[----:B------:R-:W-:-:S04]  /*04a0*/  FADD R2, R2, R9 ;  /* 0x0000000902027221 */ /* 0x000fc80000000000 */
[----:B------:R-:W-:-:S04]  /*04b0*/  FADD R2, R2, R17 ;  /* 0x0000001102027221 */ /* 0x000fc80000000000 */
[----:B------:R-:W-:-:S04]  /*04c0*/  FADD R2, R2, R11 ;  /* 0x0000000b02027221 */ /* 0x000fc80000000000 */
[----:B------:R-:W-:Y:S01]  /*04d0*/  FADD R0, R2, R15 ;  /* 0x0000000f02007221 */ /* 0x000fe20000000000 */
[----:B------:R-:W-:-:S03]  /*04e0*/  IMAD.MOV.U32 R3, RZ, RZ, 0x3de38e39 ;  /* 0x3de38e39ff037424 */ /* 0x000fc600078e00ff */
[----:B------:R-:W-:Y:S01]  /*04f0*/  FADD R0, R0, R19 ;  /* 0x0000001300007221 */ /* 0x000fe20000000000 */
[----:B------:R-:W-:-:S03]  /*0500*/  FFMA R2, R3, -R6, 1 ;  /* 0x3f80000003027423 */ /* 0x000fc60000000806 */
[----:B------:R-:W0:Y:S01]  /*0510*/  FCHK P0, R0, 9 ;  /* 0x4110000000007902 */ /* 0x000e220000000000 */
[----:B------:R-:W-:-:S04]  /*0520*/  FFMA R3, R2, R3, 0.11111111193895339966 ;  /* 0x3de38e3902037423 */ /* 0x000fc80000000003 */
[----:B------:R-:W-:-:S04]  /*0530*/  FFMA R2, R0, R3, RZ ;  /* 0x0000000300027223 */ /* 0x000fc800000000ff */
[----:B------:R-:W-:-:S04]  /*0540*/  FFMA R6, R2, -9, R0 ;  /* 0xc110000002067823 */ /* 0x000fc80000000000 */
[----:B------:R-:W-:Y:S01]  /*0550*/  FFMA R7, R3, R6, R2 ;  /* 0x0000000603077223 */ /* 0x000fe20000000002 */
[----:B0-----:R-:W-:Y:S06]  /*0560*/  @!P0 BRA `(.L_x_1) ;  /* 0x00000000000c8947 */ /* 0x001fec0003800000 */
[----:B------:R-:W-:-:S07]  /*0570*/  MOV R2, 0x590 ;  /* 0x0000059000027802 */ /* 0x000fce0000000f00 */
[----:B------:R-:W-:Y:S05]  /*0580*/  CALL.REL.NOINC `($__internal_0_$__cuda_sm3x_div_rn_noftz_f32_slowpath) ;  /* 0x0000000000207944 */ /* 0x000fea0003c00000 */
[----:B------:R-:W-:-:S07]  /*0590*/  IMAD.MOV.U32 R7, RZ, RZ, R6 ;  /* 0x000000ffff077224 */ /* 0x000fce00078e0006 */
.L_x_1:
[----:B------:R-:W-:Y:S05]  /*05a0*/  BSYNC.RECONVERGENT B1 ;  /* 0x0000000000017941 */ /* 0x000fea0003800200 */
.L_x_0:
[----:B------:R-:W0:Y:S01]  /*05b0*/  LDC.64 R2, c[0x0][0x388] ;  /* 0x0000e200ff027b82 */ /* 0x000e220000000a00 */
[----:B------:R-:W1:Y:S02]  /*05c0*/  LDCU UR4, c[0x0][0x390] ;  /* 0x00007200ff0477ac */ /* 0x000e640008000800 */
[----:B-1----:R-:W-:-:S04]  /*05d0*/  IMAD R5, R4, UR4, R5 ;  /* 0x0000000404057c24 */ /* 0x002fc8000f8e0205 */
[----:B0-----:R-:W-:-:S05]  /*05e0*/  IMAD.WIDE R2, R5, 0x4, R2 ;  /* 0x0000000405027825 */ /* 0x001fca00078e0202 */
[----:B------:R-:W-:Y:S01]  /*05f0*/  STG.E desc[UR6][R2.64], R7 ;  /* 0x0000000702007986 */ /* 0x000fe2000c101906 */
[----:B------:R-:W-:Y:S05]  /*0600*/  EXIT ;  /* 0x000000000000794d */ /* 0x000fea0003800000 */
        .weak           $__internal_0_$__cuda_sm3x_div_rn_noftz_f32_slowpath
        .type           $__internal_0_$__cuda_sm3x_div_rn_noftz_f32_slowpath,@function
        .size           $__internal_0_$__cuda_sm3x_div_rn_noftz_f32_slowpath,(.L_x_15 - $__internal_0_$__cuda_sm3x_div_rn_noftz_f32_slowpath)
$__internal_0_$__cuda_sm3x_div_rn_noftz_f32_slowpath:
[--C-:B------:R-:W-:Y:S01]  /*0610*/  SHF.R.U32.HI R3, RZ, 0x17, R0.reuse ;  /* 0x00000017ff037819 */ /* 0x100fe20000011600 */
[----:B------:R-:W-:Y:S04]  /*0620*/  BSSY.RECONVERGENT B0, `(.L_x_2) ;  /* 0x000005c000007945 */ /* 0x000fe80003800200 */
[----:B------:R-:W-:Y:S01]  /*0630*/  BSSY.RELIABLE B2, `(.L_x_3) ;  /* 0x000001a000027945 */ /* 0x000fe20003800100 */
[----:B------:R-:W-:Y:S01]  /*0640*/  IMAD.MOV.U32 R6, RZ, RZ, R0 ;  /* 0x000000ffff067224 */ /* 0x000fe200078e0000 */
[----:B------:R-:W-:-:S05]  /*0650*/  LOP3.LUT R3, R3, 0xff, RZ, 0xc0, !PT ;  /* 0x000000ff03037812 */ /* 0x000fca00078ec0ff */
[----:B------:R-:W-:-:S05]  /*0660*/  VIADD R8, R3, 0xffffffff ;  /* 0xffffffff03087836 */ /* 0x000fca0000000000 */
[----:B------:R-:W-:-:S13]  /*0670*/  ISETP.GT.U32.OR P0, PT, R8, 0xfd, !PT ;  /* 0x000000fd0800780c */ /* 0x000fda0007f04470 */
[----:B------:R-:W-:Y:S01]  /*0680*/  @!P0 IMAD.MOV.U32 R7, RZ, RZ, RZ ;  /* 0x000000ffff078224 */ /* 0x000fe200078e00ff */
[----:B------:R-:W-:Y:S06]  /*0690*/  @!P0 BRA `(.L_x_4) ;  /* 0x00000000004c8947 */ /* 0x000fec0003800000 */
[----:B------:R-:W-:-:S13]  /*06a0*/  FSETP.GTU.FTZ.AND P0, PT, |R0|, +INF , PT ;  /* 0x7f8000000000780b */ /* 0x000fda0003f1c200 */
[----:B------:R-:W-:Y:S05]  /*06b0*/  @P0 BREAK.RELIABLE B2 ;  /* 0x0000000000020942 */ /* 0x000fea0003800100 */
[----:B------:R-:W-:Y:S05]  /*06c0*/  @P0 BRA `(.L_x_5) ;  /* 0x0000000400400947 */ /* 0x000fea0003800000 */
[----:B------:R-:W-:-:S05]  /*06d0*/  IMAD.MOV.U32 R7, RZ, RZ, 0x41100000 ;  /* 0x41100000ff077424 */ /* 0x000fca00078e00ff */
[----:B------:R-:W-:-:S13]  /*06e0*/  LOP3.LUT P0, RZ, R7, 0x7fffffff, R6, 0xc8, !PT ;  /* 0x7fffffff07ff7812 */ /* 0x000fda000780c806 */
[----:B------:R-:W-:Y:S05]  /*06f0*/  @!P0 BREAK.RELIABLE B2 ;  /* 0x0000000000028942 */ /* 0x000fea0003800100 */
[----:B------:R-:W-:Y:S05]  /*0700*/  @!P0 BRA `(.L_x_6) ;  /* 0x0000000400288947 */ /* 0x000fea0003800000 */
[----:B------:R-:W-:-:S13]  /*0710*/  LOP3.LUT P0, RZ, R6, 0x7fffffff, RZ, 0xc0, !PT ;  /* 0x7fffffff06ff7812 */ /* 0x000fda000780c0ff */
[----:B------:R-:W-:Y:S05]  /*0720*/  @!P0 BREAK.RELIABLE B2 ;  /* 0x0000000000028942 */ /* 0x000fea0003800100 */
[----:B------:R-:W-:Y:S05]  /*0730*/  @!P0 BRA `(.L_x_7) ;  /* 0x0000000400148947 */ /* 0x000fea0003800000 */
[----:B------:R-:W-:Y:S02]  /*0740*/  FSETP.NEU.FTZ.AND P0, PT, |R0|, +INF , PT ;  /* 0x7f8000000000780b */ /* 0x000fe40003f1d200 */
[----:B------:R-:W-:-:S04]  /*0750*/  LOP3.LUT P1, RZ, R7, 0x7fffffff, RZ, 0xc0, !PT ;  /* 0x7fffffff07ff7812 */ /* 0x000fc8000782c0ff */
[----:B------:R-:W-:-:S13]  /*0760*/  PLOP3.LUT P0, PT, P0, P1, PT, 0x2f, 0xf2 ;  /* 0x0000000000f2781c */ /* 0x000fda0000702577 */
[----:B------:R-:W-:Y:S05]  /*0770*/  @P0 BREAK.RELIABLE B2 ;  /* 0x0000000000020942 */ /* 0x000fea0003800100 */
[----:B------:R-:W-:Y:S05]  /*0780*/  @P0 BRA `(.L_x_8) ;  /* 0x0000000000f40947 */ /* 0x000fea0003800000 */
[----:B------:R-:W-:-:S13]  /*0790*/  ISETP.GE.AND P0, PT, R8, RZ, PT ;  /* 0x000000ff0800720c */ /* 0x000fda0003f06270 */
[----:B------:R-:W-:Y:S02]  /*07a0*/  @P0 IMAD.MOV.U32 R7, RZ, RZ, RZ ;  /* 0x000000ffff070224 */ /* 0x000fe400078e00ff */
[----:B------:R-:W-:Y:S01]  /*07b0*/  @!P0 FFMA R6, R0, 1.84467440737095516160e+19, RZ ;  /* 0x5f80000000068823 */ /* 0x000fe200000000ff */
[----:B------:R-:W-:-:S07]  /*07c0*/  @!P0 IMAD.MOV.U32 R7, RZ, RZ, -0x40 ;  /* 0xffffffc0ff078424 */ /* 0x000fce00078e00ff */
.L_x_4:
[----:B------:R-:W-:Y:S05]  /*07d0*/  BSYNC.RELIABLE B2 ;  /* 0x0000000000027941 */ /* 0x000fea0003800100 */
.L_x_3:
[----:B------:R-:W-:Y:S01]  /*07e0*/  UMOV UR4, 0x41100000 ;  /* 0x4110000000047882 */ /* 0x000fe20000000000 */
[----:B------:R-:W-:Y:S01]  /*07f0*/  VIADD R3, R3, 0xffffff81 ;  /* 0xffffff8103037836 */ /* 0x000fe20000000000 */
[----:B------:R-:W-:Y:S01]  /*0800*/  UIADD3 UR4, UPT, UPT, UR4, -0x1800000, URZ ;  /* 0xfe80000004047890 */ /* 0x000fe2000fffe0ff */
[----:B------:R-:W-:Y:S02]  /*0810*/  BSSY.RECONVERGENT B2, `(.L_x_9) ;  /* 0x0000033000027945 */ /* 0x000fe40003800200 */
[----:B------:R-:W-:Y:S01]  /*0820*/  IMAD R0, R3, -0x800000, R6 ;  /* 0xff80000003007824 */ /* 0x000fe200078e0206 */
[----:B------:R-:W-:Y:S02]  /*0830*/  IADD3 R7, PT, PT, R7, -0x3, R3 ;  /* 0xfffffffd07077810 */ /* 0x000fe40007ffe003 */
[----:B------:R-:W-:-:S03]  /*0840*/  FADD.FTZ R9, -RZ, -UR4 ;  /* 0x80000004ff097e21 */ /* 0x000fc60008010100 */
[----:B------:R-:W0:Y:S02]  /*0850*/  MUFU.RCP R8, UR4 ;  /* 0x0000000400087d08 */ /* 0x000e240008001000 */
[----:B0-----:R-:W-:-:S04]  /*0860*/  FFMA R11, R8, R9, 1 ;  /* 0x3f800000080b7423 */ /* 0x001fc80000000009 */
[----:B------:R-:W-:-:S04]  /*0870*/  FFMA R11, R8, R11, R8 ;  /* 0x0000000b080b7223 */ /* 0x000fc80000000008 */
[----:B------:R-:W-:-:S04]  /*0880*/  FFMA R6, R0, R11, RZ ;  /* 0x0000000b00067223 */ /* 0x000fc800000000ff */
[----:B------:R-:W-:-:S04]  /*0890*/  FFMA R8, R9, R6, R0 ;  /* 0x0000000609087223 */ /* 0x000fc80000000000 */
[----:B------:R-:W-:-:S04]  /*08a0*/  FFMA R8, R11, R8, R6 ;  /* 0x000000080b087223 */ /* 0x000fc80000000006 */
[----:B------:R-:W-:-:S04]  /*08b0*/  FFMA R9, R9, R8, R0 ;  /* 0x0000000809097223 */ /* 0x000fc80000000000 */
[----:B------:R-:W-:-:S05]  /*08c0*/  FFMA R6, R11, R9, R8 ;  /* 0x000000090b067223 */ /* 0x000fca0000000008 */
[----:B------:R-:W-:-:S04]  /*08d0*/  SHF.R.U32.HI R0, RZ, 0x17, R6 ;  /* 0x00000017ff007819 */ /* 0x000fc80000011606 */
[----:B------:R-:W-:-:S05]  /*08e0*/  LOP3.LUT R0, R0, 0xff, RZ, 0xc0, !PT ;  /* 0x000000ff00007812 */ /* 0x000fca00078ec0ff */
[----:B------:R-:W-:-:S04]  /*08f0*/  IMAD.IADD R10, R0, 0x1, R7 ;  /* 0x00000001000a7824 */ /* 0x000fc800078e0207 */
[----:B------:R-:W-:-:S05]  /*0900*/  VIADD R0, R10, 0xffffffff ;  /* 0xffffffff0a007836 */ /* 0x000fca0000000000 */
[----:B------:R-:W-:-:S13]  /*0910*/  ISETP.GE.U32.AND P0, PT, R0, 0xfe, PT ;  /* 0x000000fe0000780c */ /* 0x000fda0003f06070 */
[----:B------:R-:W-:Y:S05]  /*0920*/  @!P0 BRA `(.L_x_10) ;  /* 0x0000000000808947 */ /* 0x000fea0003800000 */
[----:B------:R-:W-:-:S13]  /*0930*/  ISETP.GT.AND P0, PT, R10, 0xfe, PT ;  /* 0x000000fe0a00780c */ /* 0x000fda0003f04270 */
[----:B------:R-:W-:Y:S05]  /*0940*/  @P0 BRA `(.L_x_11) ;  /* 0x00000000006c0947 */ /* 0x000fea0003800000 */
[----:B------:R-:W-:-:S13]  /*0950*/  ISETP.GE.AND P0, PT, R10, 0x1, PT ;  /* 0x000000010a00780c */ /* 0x000fda0003f06270 */
[----:B------:R-:W-:Y:S05]  /*0960*/  @P0 BRA `(.L_x_12) ;  /* 0x0000000000740947 */ /* 0x000fea0003800000 */
[----:B------:R-:W-:Y:S02]  /*0970*/  ISETP.GE.AND P0, PT, R10, -0x18, PT ;  /* 0xffffffe80a00780c */ /* 0x000fe40003f06270 */
[----:B------:R-:W-:-:S11]  /*0980*/  LOP3.LUT R6, R6, 0x80000000, RZ, 0xc0, !PT ;  /* 0x8000000006067812 */ /* 0x000fd600078ec0ff */
[----:B------:R-:W-:Y:S05]  /*0990*/  @!P0 BRA `(.L_x_12) ;  /* 0x0000000000688947 */ /* 0x000fea0003800000 */
[CC--:B------:R-:W-:Y:S01]  /*09a0*/  FFMA.RZ R0, R11.reuse, R9.reuse, R8 ;  /* 0x000000090b007223 */ /* 0x0c0fe2000000c008 */
[----:B------:R-:W-:Y:S01]  /*09b0*/  IMAD.MOV R7, RZ, RZ, -R10 ;  /* 0x000000ffff077224 */ /* 0x000fe200078e0a0a */
[C---:B------:R-:W-:Y:S02]  /*09c0*/  ISETP.NE.AND P2, PT, R10.reuse, RZ, PT ;  /* 0x000000ff0a00720c */ /* 0x040fe40003f45270 */
[----:B------:R-:W-:Y:S02]  /*09d0*/  ISETP.NE.AND P1, PT, R10, RZ, PT ;  /* 0x000000ff0a00720c */ /* 0x000fe40003f25270 */
[----:B------:R-:W-:Y:S01]  /*09e0*/  LOP3.LUT R3, R0, 0x7fffff, RZ, 0xc0, !PT ;  /* 0x007fffff00037812 */ /* 0x000fe200078ec0ff */
[CCC-:B------:R-:W-:Y:S01]  /*09f0*/  FFMA.RP R0, R11.reuse, R9.reuse, R8.reuse ;  /* 0x000000090b007223 */ /* 0x1c0fe20000008008 */
[----:B------:R-:W-:Y:S01]  /*0a00*/  FFMA.RM R11, R11, R9, R8 ;  /* 0x000000090b0b7223 */ /* 0x000fe20000004008 */
[----:B------:R-:W-:Y:S01]  /*0a10*/  VIADD R8, R10, 0x20 ;  /* 0x000000200a087836 */ /* 0x000fe20000000000 */
[----:B------:R-:W-:-:S03]  /*0a20*/  LOP3.LUT R3, R3, 0x800000, RZ, 0xfc, !PT ;  /* 0x0080000003037812 */ /* 0x000fc600078efcff */
[----:B------:R-:W-:Y:S02]  /*0a30*/  FSETP.NEU.FTZ.AND P0, PT, R0, R11, PT ;  /* 0x0000000b0000720b */ /* 0x000fe40003f1d000 */
[----:B------:R-:W-:Y:S02]  /*0a40*/  SHF.L.U32 R8, R3, R8, RZ ;  /* 0x0000000803087219 */ /* 0x000fe400000006ff */
[----:B------:R-:W-:Y:S02]  /*0a50*/  SEL R0, R7, RZ, P2 ;  /* 0x000000ff07007207 */ /* 0x000fe40001000000 */
[----:B------:R-:W-:Y:S02]  /*0a60*/  ISETP.NE.AND P1, PT, R8, RZ, P1 ;  /* 0x000000ff0800720c */ /* 0x000fe40000f25270 */
[----:B------:R-:W-:Y:S02]  /*0a70*/  SHF.R.U32.HI R0, RZ, R0, R3 ;  /* 0x00000000ff007219 */ /* 0x000fe40000011603 */
[----:B------:R-:W-:-:S02]  /*0a80*/  PLOP3.LUT P0, PT, P0, P1, PT, 0xf8, 0x8f ;  /* 0x00000000008f781c */ /* 0x000fc40000703f70 */
[----:B------:R-:W-:Y:S02]  /*0a90*/  SHF.R.U32.HI R8, RZ, 0x1, R0 ;  /* 0x00000001ff087819 */ /* 0x000fe40000011600 */
[----:B------:R-:W-:-:S04]  /*0aa0*/  SEL R3, RZ, 0x1, !P0 ;  /* 0x00000001ff037807 */ /* 0x000fc80004000000 */
[----:B------:R-:W-:-:S04]  /*0ab0*/  LOP3.LUT R3, R3, 0x1, R8, 0xf8, !PT ;  /* 0x0000000103037812 */ /* 0x000fc800078ef808 */
[----:B------:R-:W-:-:S05]  /*0ac0*/  LOP3.LUT R3, R3, R0, RZ, 0xc0, !PT ;  /* 0x0000000003037212 */ /* 0x000fca00078ec0ff */
[----:B------:R-:W-:-:S05]  /*0ad0*/  IMAD.IADD R3, R8, 0x1, R3 ;  /* 0x0000000108037824 */ /* 0x000fca00078e0203 */
[----:B------:R-:W-:Y:S01]  /*0ae0*/  LOP3.LUT R6, R3, R6, RZ, 0xfc, !PT ;  /* 0x0000000603067212 */ /* 0x000fe200078efcff */
[----:B------:R-:W-:Y:S06]  /*0af0*/  BRA `(.L_x_12) ;  /* 0x0000000000107947 */ /* 0x000fec0003800000 */
.L_x_11:
[----:B------:R-:W-:-:S04]  /*0b00*/  LOP3.LUT R6, R6, 0x80000000, RZ, 0xc0, !PT ;  /* 0x8000000006067812 */ /* 0x000fc800078ec0ff */
[----:B------:R-:W-:Y:S01]  /*0b10*/  LOP3.LUT R6, R6, 0x7f800000, RZ, 0xfc, !PT ;  /* 0x7f80000006067812 */ /* 0x000fe200078efcff */
[----:B------:R-:W-:Y:S06]  /*0b20*/  BRA `(.L_x_12) ;  /* 0x0000000000047947 */ /* 0x000fec0003800000 */
.L_x_10:
[----:B------:R-:W-:-:S07]  /*0b30*/  IMAD R6, R7, 0x800000, R6 ;  /* 0x0080000007067824 */ /* 0x000fce00078e0206 */
.L_x_12:
[----:B------:R-:W-:Y:S05]  /*0b40*/  BSYNC.RECONVERGENT B2 ;  /* 0x0000000000027941 */ /* 0x000fea0003800200 */
.L_x_9:
[----:B------:R-:W-:Y:S05]  /*0b50*/  BRA `(.L_x_13) ;  /* 0x0000000000207947 */ /* 0x000fea0003800000 */
.L_x_8:
[----:B------:R-:W-:-:S04]  /*0b60*/  LOP3.LUT R6, R7, 0x80000000, R6, 0x48, !PT ;  /* 0x8000000007067812 */ /* 0x000fc800078e4806 */
[----:B------:R-:W-:Y:S01]  /*0b70*/  LOP3.LUT R6, R6, 0x7f800000, RZ, 0xfc, !PT ;  /* 0x7f80000006067812 */ /* 0x000fe200078efcff */
[----:B------:R-:W-:Y:S06]  /*0b80*/  BRA `(.L_x_13) ;  /* 0x0000000000147947 */ /* 0x000fec0003800000 */
.L_x_7:
[----:B------:R-:W-:Y:S01]  /*0b90*/  LOP3.LUT R6, R7, 0x80000000, R6, 0x48, !PT ;  /* 0x8000000007067812 */ /* 0x000fe200078e4806 */
[----:B------:R-:W-:Y:S06]  /*0ba0*/  BRA `(.L_x_13) ;  /* 0x00000000000c7947 */ /* 0x000fec0003800000 */
.L_x_6:
[----:B------:R-:W0:Y:S01]  /*0bb0*/  MUFU.RSQ R6, -QNAN ;  /* 0xffc0000000067908 */ /* 0x000e220000001400 */
[----:B------:R-:W-:Y:S05]  /*0bc0*/  BRA `(.L_x_13) ;  /* 0x0000000000047947 */ /* 0x000fea0003800000 */
.L_x_5:
[----:B------:R-:W-:-:S07]  /*0bd0*/  FADD.FTZ R6, R0, 9 ;  /* 0x4110000000067421 */ /* 0x000fce0000010000 */
.L_x_13:
[----:B------:R-:W-:Y:S05]  /*0be0*/  BSYNC.RECONVERGENT B0 ;  /* 0x0000000000007941 */ /* 0x000fea0003800200 */
.L_x_2:
[----:B------:R-:W-:-:S04]  /*0bf0*/  IMAD.MOV.U32 R3, RZ, RZ, 0x0 ;  /* 0x00000000ff037424 */ /* 0x000fc800078e00ff */
[----:B0-----:R-:W-:Y:S05]  /*0c00*/  RET.REL.NODEC R2 `(_Z4initPfS_ii) ;  /* 0xfffffff002fc7950 */ /* 0x001fea0003c3ffff */
.L_x_14:
[----:B------:R-:W-:-:S00]  /*0c10*/  BRA `(.L_x_14) ;  /* 0xfffffffc00fc7947 */ /* 0x000fc0000383ffff */
[----:B------:R-:W-:-:S00]  /*0c20*/  NOP ;  /* 0x0000000000007918 */ /* 0x000fc00000000000 */
        /* <DEDUP_REMOVED lines=13> */
.L_x_15:


//--------------------- .nv.shared.reserved.0     --------------------------
	.section	.nv.shared.reserved.0,"aw",@nobits
	.weak		__nv_reservedSMEM_offset_0_alias
	.size		__nv_reservedSMEM_offset_0_alias, 0, 64
	.other		__nv_reservedSMEM_offset_0_alias,@"STO_CUDA_RESERVED_SHARED STV_DEFAULT"
__nv_reservedSMEM_offset_0_alias:
	.zero		0
	.zero		64


//--------------------- .nv.constant0._Z4initPfS_ii --------------------------
	.section	.nv.constant0._Z4initPfS_ii,"a",@progbits
	.sectionflags	@""
	.align	4
.nv.constant0._Z4initPfS_ii:
	.zero		920


//--------------------- SYMBOLS --------------------------

	.type		.nv.reservedSmem.offset0,@object
	.size		.nv.reservedSmem.offset0,0x4
